//
// Generated by NVIDIA NVVM Compiler
//
// Compiler Build ID: CL-36424714
// Cuda compilation tools, release 13.0, V13.0.88
// Based on NVVM 20.0.0
//

.version 9.0
.target sm_100
.address_size 64

	// .globl	_Z20vectorComputationGPUPiS_S_i
.global .align 4 .b8 __cudart_i2opi_f[24] = {65, 144, 67, 60, 153, 149, 98, 219, 192, 221, 52, 245, 209, 87, 39, 252, 41, 21, 68, 78, 110, 131, 249, 162};

.visible .entry _Z20vectorComputationGPUPiS_S_i(
	.param .u64 .ptr .align 1 _Z20vectorComputationGPUPiS_S_i_param_0,
	.param .u64 .ptr .align 1 _Z20vectorComputationGPUPiS_S_i_param_1,
	.param .u64 .ptr .align 1 _Z20vectorComputationGPUPiS_S_i_param_2,
	.param .u32 _Z20vectorComputationGPUPiS_S_i_param_3
)
{
	.local .align 4 .b8 	__local_depot0[28];
	.reg .b64 	%SP;
	.reg .b64 	%SPL;
	.reg .pred 	%p<18>;
	.reg .b32 	%r<89>;
	.reg .b32 	%f<58>;
	.reg .b64 	%rd<50>;
	.reg .b64 	%fd<5>;

	mov.u64 	%SPL, __local_depot0;
	ld.param.u64 	%rd16, [_Z20vectorComputationGPUPiS_S_i_param_0];
	ld.param.u64 	%rd17, [_Z20vectorComputationGPUPiS_S_i_param_1];
	ld.param.u64 	%rd18, [_Z20vectorComputationGPUPiS_S_i_param_2];
	ld.param.u32 	%r32, [_Z20vectorComputationGPUPiS_S_i_param_3];
	add.u64 	%rd1, %SPL, 0;
	mov.u32 	%r33, %tid.x;
	mov.u32 	%r34, %ctaid.x;
	mov.u32 	%r35, %ntid.x;
	mad.lo.s32 	%r1, %r34, %r35, %r33;
	setp.ge.s32 	%p1, %r1, %r32;
	@%p1 bra 	$L__BB0_18;
	cvta.to.global.u64 	%rd20, %rd17;
	cvta.to.global.u64 	%rd21, %rd16;
	mul.wide.s32 	%rd22, %r1, 4;
	add.s64 	%rd23, %rd21, %rd22;
	ld.global.u32 	%r2, [%rd23];
	add.s64 	%rd24, %rd20, %rd22;
	ld.global.u32 	%r3, [%rd24];
	cvt.rn.f32.s32 	%f1, %r2;
	mul.f32 	%f14, %f1, 0f3F22F983;
	cvt.rni.s32.f32 	%r84, %f14;
	cvt.rn.f32.s32 	%f15, %r84;
	fma.rn.f32 	%f16, %f15, 0fBFC90FDA, %f1;
	fma.rn.f32 	%f17, %f15, 0fB3A22168, %f16;
	fma.rn.f32 	%f56, %f15, 0fA7C234C5, %f17;
	abs.f32 	%f3, %f1;
	setp.ltu.f32 	%p2, %f3, 0f47CE4780;
	@%p2 bra 	$L__BB0_9;
	setp.neu.f32 	%p3, %f3, 0f7F800000;
	@%p3 bra 	$L__BB0_4;
	mov.f32 	%f20, 0f00000000;
	mul.rn.f32 	%f56, %f1, %f20;
	mov.b32 	%r84, 0;
	bra.uni 	$L__BB0_9;
$L__BB0_4:
	mov.b32 	%r5, %f1;
	shl.b32 	%r37, %r5, 8;
	or.b32  	%r6, %r37, -2147483648;
	mov.b64 	%rd46, 0;
	mov.b32 	%r81, 0;
	mov.u64 	%rd44, __cudart_i2opi_f;
	mov.u64 	%rd45, %rd1;
$L__BB0_5:
	.pragma "nounroll";
	ld.global.nc.u32 	%r38, [%rd44];
	mad.wide.u32 	%rd27, %r38, %r6, %rd46;
	shr.u64 	%rd46, %rd27, 32;
	st.local.u32 	[%rd45], %rd27;
	add.s32 	%r81, %r81, 1;
	add.s64 	%rd45, %rd45, 4;
	add.s64 	%rd44, %rd44, 4;
	setp.ne.s32 	%p4, %r81, 6;
	@%p4 bra 	$L__BB0_5;
	shr.u32 	%r39, %r5, 23;
	st.local.u32 	[%rd1+24], %rd46;
	and.b32  	%r9, %r39, 31;
	and.b32  	%r40, %r39, 224;
	add.s32 	%r41, %r40, -128;
	shr.u32 	%r42, %r41, 5;
	mul.wide.u32 	%rd28, %r42, 4;
	sub.s64 	%rd8, %rd1, %rd28;
	ld.local.u32 	%r82, [%rd8+24];
	ld.local.u32 	%r83, [%rd8+20];
	setp.eq.s32 	%p5, %r9, 0;
	@%p5 bra 	$L__BB0_8;
	shf.l.wrap.b32 	%r82, %r83, %r82, %r9;
	ld.local.u32 	%r43, [%rd8+16];
	shf.l.wrap.b32 	%r83, %r43, %r83, %r9;
$L__BB0_8:
	shr.u32 	%r44, %r82, 30;
	shf.l.wrap.b32 	%r45, %r83, %r82, 2;
	shl.b32 	%r46, %r83, 2;
	shr.u32 	%r47, %r45, 31;
	add.s32 	%r48, %r47, %r44;
	neg.s32 	%r49, %r48;
	setp.lt.s32 	%p6, %r2, 0;
	selp.b32 	%r84, %r49, %r48, %p6;
	xor.b32  	%r50, %r45, %r5;
	shr.s32 	%r51, %r45, 31;
	xor.b32  	%r52, %r51, %r45;
	xor.b32  	%r53, %r51, %r46;
	cvt.u64.u32 	%rd29, %r52;
	shl.b64 	%rd30, %rd29, 32;
	cvt.u64.u32 	%rd31, %r53;
	or.b64  	%rd32, %rd30, %rd31;
	cvt.rn.f64.s64 	%fd1, %rd32;
	mul.f64 	%fd2, %fd1, 0d3BF921FB54442D19;
	cvt.rn.f32.f64 	%f18, %fd2;
	neg.f32 	%f19, %f18;
	setp.lt.s32 	%p7, %r50, 0;
	selp.f32 	%f56, %f19, %f18, %p7;
$L__BB0_9:
	mul.rn.f32 	%f21, %f56, %f56;
	and.b32  	%r55, %r84, 1;
	setp.eq.b32 	%p8, %r55, 1;
	selp.f32 	%f22, 0f3F800000, %f56, %p8;
	fma.rn.f32 	%f23, %f21, %f22, 0f00000000;
	fma.rn.f32 	%f24, %f21, 0f37CBAC00, 0fBAB607ED;
	selp.f32 	%f25, %f24, 0fB94D4153, %p8;
	selp.f32 	%f26, 0f3D2AAABB, 0f3C0885E4, %p8;
	fma.rn.f32 	%f27, %f25, %f21, %f26;
	selp.f32 	%f28, 0fBEFFFFFF, 0fBE2AAAA8, %p8;
	fma.rn.f32 	%f29, %f27, %f21, %f28;
	fma.rn.f32 	%f30, %f29, %f23, %f22;
	and.b32  	%r56, %r84, 2;
	setp.eq.s32 	%p9, %r56, 0;
	mov.f32 	%f31, 0f00000000;
	sub.f32 	%f32, %f31, %f30;
	selp.f32 	%f33, %f30, %f32, %p9;
	mul.lo.s32 	%r57, %r3, %r2;
	cvt.rn.f32.s32 	%f34, %r57;
	add.f32 	%f7, %f33, %f34;
	cvt.rn.f32.s32 	%f8, %r3;
	mul.f32 	%f35, %f8, 0f3F22F983;
	cvt.rni.s32.f32 	%r88, %f35;
	cvt.rn.f32.s32 	%f36, %r88;
	fma.rn.f32 	%f37, %f36, 0fBFC90FDA, %f8;
	fma.rn.f32 	%f38, %f36, 0fB3A22168, %f37;
	fma.rn.f32 	%f57, %f36, 0fA7C234C5, %f38;
	abs.f32 	%f10, %f8;
	setp.ltu.f32 	%p10, %f10, 0f47CE4780;
	@%p10 bra 	$L__BB0_17;
	setp.neu.f32 	%p11, %f10, 0f7F800000;
	@%p11 bra 	$L__BB0_12;
	mov.f32 	%f41, 0f00000000;
	mul.rn.f32 	%f57, %f8, %f41;
	mov.b32 	%r88, 0;
	bra.uni 	$L__BB0_17;
$L__BB0_12:
	mov.b32 	%r19, %f8;
	shl.b32 	%r59, %r19, 8;
	or.b32  	%r20, %r59, -2147483648;
	mov.b64 	%rd49, 0;
	mov.b32 	%r85, 0;
	mov.u64 	%rd47, __cudart_i2opi_f;
	mov.u64 	%rd48, %rd1;
$L__BB0_13:
	.pragma "nounroll";
	ld.global.nc.u32 	%r60, [%rd47];
	mad.wide.u32 	%rd35, %r60, %r20, %rd49;
	shr.u64 	%rd49, %rd35, 32;
	st.local.u32 	[%rd48], %rd35;
	add.s32 	%r85, %r85, 1;
	add.s64 	%rd48, %rd48, 4;
	add.s64 	%rd47, %rd47, 4;
	setp.ne.s32 	%p12, %r85, 6;
	@%p12 bra 	$L__BB0_13;
	shr.u32 	%r61, %r19, 23;
	st.local.u32 	[%rd1+24], %rd49;
	and.b32  	%r23, %r61, 31;
	and.b32  	%r62, %r61, 224;
	add.s32 	%r63, %r62, -128;
	shr.u32 	%r64, %r63, 5;
	mul.wide.u32 	%rd36, %r64, 4;
	sub.s64 	%rd15, %rd1, %rd36;
	ld.local.u32 	%r86, [%rd15+24];
	ld.local.u32 	%r87, [%rd15+20];
	setp.eq.s32 	%p13, %r23, 0;
	@%p13 bra 	$L__BB0_16;
	shf.l.wrap.b32 	%r86, %r87, %r86, %r23;
	ld.local.u32 	%r65, [%rd15+16];
	shf.l.wrap.b32 	%r87, %r65, %r87, %r23;
$L__BB0_16:
	shr.u32 	%r66, %r86, 30;
	shf.l.wrap.b32 	%r67, %r87, %r86, 2;
	shl.b32 	%r68, %r87, 2;
	shr.u32 	%r69, %r67, 31;
	add.s32 	%r70, %r69, %r66;
	neg.s32 	%r71, %r70;
	setp.lt.s32 	%p14, %r3, 0;
	selp.b32 	%r88, %r71, %r70, %p14;
	xor.b32  	%r72, %r67, %r19;
	shr.s32 	%r73, %r67, 31;
	xor.b32  	%r74, %r73, %r67;
	xor.b32  	%r75, %r73, %r68;
	cvt.u64.u32 	%rd37, %r74;
	shl.b64 	%rd38, %rd37, 32;
	cvt.u64.u32 	%rd39, %r75;
	or.b64  	%rd40, %rd38, %rd39;
	cvt.rn.f64.s64 	%fd3, %rd40;
	mul.f64 	%fd4, %fd3, 0d3BF921FB54442D19;
	cvt.rn.f32.f64 	%f39, %fd4;
	neg.f32 	%f40, %f39;
	setp.lt.s32 	%p15, %r72, 0;
	selp.f32 	%f57, %f40, %f39, %p15;
$L__BB0_17:
	add.s32 	%r77, %r88, 1;
	mul.rn.f32 	%f42, %f57, %f57;
	and.b32  	%r78, %r88, 1;
	setp.eq.b32 	%p16, %r78, 1;
	selp.f32 	%f43, %f57, 0f3F800000, %p16;
	fma.rn.f32 	%f44, %f42, %f43, 0f00000000;
	fma.rn.f32 	%f45, %f42, 0f37CBAC00, 0fBAB607ED;
	selp.f32 	%f46, 0fB94D4153, %f45, %p16;
	selp.f32 	%f47, 0f3C0885E4, 0f3D2AAABB, %p16;
	fma.rn.f32 	%f48, %f46, %f42, %f47;
	selp.f32 	%f49, 0fBE2AAAA8, 0fBEFFFFFF, %p16;
	fma.rn.f32 	%f50, %f48, %f42, %f49;
	fma.rn.f32 	%f51, %f50, %f44, %f43;
	and.b32  	%r79, %r77, 2;
	setp.eq.s32 	%p17, %r79, 0;
	mov.f32 	%f52, 0f00000000;
	sub.f32 	%f53, %f52, %f51;
	selp.f32 	%f54, %f51, %f53, %p17;
	add.f32 	%f55, %f7, %f54;
	cvt.rzi.s32.f32 	%r80, %f55;
	cvta.to.global.u64 	%rd41, %rd18;
	add.s64 	%rd43, %rd41, %rd22;
	st.global.u32 	[%rd43], %r80;
$L__BB0_18:
	ret;

}


// ===== COMPILED SASS (sm_100) =====

	.target	sm_100

	.elftype	@"ET_EXEC"


//--------------------- .note.nv.tkinfo           --------------------------
	.section	.note.nv.tkinfo,"",@"SHT_NOTE"
	.sectionflags	@"SHF_NOTE_NV_TKINFO"
	.tkinfo
        /*0018*/ 	.word	0x00000002
        /*0030*/ 	.string	""
        /*0030*/ 	.string	"ptxas"
        /*0030*/ 	.string	"Cuda compilation tools, release 13.0, V13.0.88"
        /*0030*/ 	.string	"Build cuda_13.0.r13.0/compiler.36424714_0"
        /*0030*/ 	.string	"-arch sm_100 -m 64 "



//--------------------- .note.nv.cuinfo           --------------------------
	.section	.note.nv.cuinfo,"",@"SHT_NOTE"
	.sectionflags	@"SHF_NOTE_NV_CUINFO"
        /*0018*/ 	.short	0x0002
        /*001a*/ 	.short	0x0064
        /*001c*/ 	.short	0x0082
	.zero		2


//--------------------- .nv.info                  --------------------------
	.section	.nv.info,"",@"SHT_CUDA_INFO"
	.align	4


	//----- nvinfo : EIATTR_REGCOUNT
	.align		4
        /*0000*/ 	.byte	0x04, 0x2f
        /*0002*/ 	.short	(.L_2 - .L_1)
	.align		4
.L_1:
        /*0004*/ 	.word	index@(_Z20vectorComputationGPUPiS_S_i)
        /*0008*/ 	.word	0x00000017


	//----- nvinfo : EIATTR_FRAME_SIZE
	.align		4
.L_2:
        /*000c*/ 	.byte	0x04, 0x11
        /*000e*/ 	.short	(.L_4 - .L_3)
	.align		4
.L_3:
        /*0010*/ 	.word	index@(_Z20vectorComputationGPUPiS_S_i)
        /*0014*/ 	.word	0x00000000


	//----- nvinfo : EIATTR_MIN_STACK_SIZE
	.align		4
.L_4:
        /*0018*/ 	.byte	0x04, 0x12
        /*001a*/ 	.short	(.L_6 - .L_5)
	.align		4
.L_5:
        /*001c*/ 	.word	index@(_Z20vectorComputationGPUPiS_S_i)
        /*0020*/ 	.word	0x00000000
.L_6:


//--------------------- .nv.compat                --------------------------
	.section	.nv.compat,"",@"SHT_CUDA_COMPAT_INFO"
	.align	4
        /*0000*/ 	.byte	0x02, 0x09, 0x00, 0x00, 0x02, 0x02, 0x01, 0x00, 0x02, 0x05, 0x05, 0x00, 0x03, 0x07, 0x01, 0x01
        /*0010*/ 	.byte	0x02, 0x03, 0x00, 0x00, 0x02, 0x06, 0x01, 0x00, 0x04, 0x0b, 0x08, 0x00, 0x01, 0x00, 0x00, 0x00
        /*0020*/ 	.byte	0x00, 0x00, 0x00, 0x00


//--------------------- .nv.info._Z20vectorComputationGPUPiS_S_i --------------------------
	.section	.nv.info._Z20vectorComputationGPUPiS_S_i,"",@"SHT_CUDA_INFO"
	.sectionflags	@""
	.align	4


	//----- nvinfo : EIATTR_CUDA_API_VERSION
	.align		4
        /*0000*/ 	.byte	0x04, 0x37
        /*0002*/ 	.short	(.L_8 - .L_7)
.L_7:
        /*0004*/ 	.word	0x00000082


	//----- nvinfo : EIATTR_KPARAM_INFO
	.align		4
.L_8:
        /*0008*/ 	.byte	0x04, 0x17
        /*000a*/ 	.short	(.L_10 - .L_9)
.L_9:
        /*000c*/ 	.word	0x00000000
        /*0010*/ 	.short	0x0003
        /*0012*/ 	.short	0x0018
        /*0014*/ 	.byte	0x00, 0xf0, 0x11, 0x00


	//----- nvinfo : EIATTR_KPARAM_INFO
	.align		4
.L_10:
        /*0018*/ 	.byte	0x04, 0x17
        /*001a*/ 	.short	(.L_12 - .L_11)
.L_11:
        /*001c*/ 	.word	0x00000000
        /*0020*/ 	.short	0x0002
        /*0022*/ 	.short	0x0010
        /*0024*/ 	.byte	0x00, 0xf5, 0x21, 0x00


	//----- nvinfo : EIATTR_KPARAM_INFO
	.align		4
.L_12:
        /*0028*/ 	.byte	0x04, 0x17
        /*002a*/ 	.short	(.L_14 - .L_13)
.L_13:
        /*002c*/ 	.word	0x00000000
        /*0030*/ 	.short	0x0001
        /*0032*/ 	.short	0x0008
        /*0034*/ 	.byte	0x00, 0xf5, 0x21, 0x00


	//----- nvinfo : EIATTR_KPARAM_INFO
	.align		4
.L_14:
        /*0038*/ 	.byte	0x04, 0x17
        /*003a*/ 	.short	(.L_16 - .L_15)
.L_15:
        /*003c*/ 	.word	0x00000000
        /*0040*/ 	.short	0x0000
        /*0042*/ 	.short	0x0000
        /*0044*/ 	.byte	0x00, 0xf5, 0x21, 0x00


	//----- nvinfo : EIATTR_SPARSE_MMA_MASK
	.align		4
.L_16:
        /*0048*/ 	.byte	0x03, 0x50
        /*004a*/ 	.short	0x0000


	//----- nvinfo : EIATTR_MAXREG_COUNT
	.align		4
        /*004c*/ 	.byte	0x03, 0x1b
        /*004e*/ 	.short	0x00ff


	//----- nvinfo : EIATTR_MERCURY_ISA_VERSION
	.align		4
        /*0050*/ 	.byte	0x03, 0x5f
        /*0052*/ 	.short	0x0101


	//----- nvinfo : EIATTR_VRC_CTA_INIT_COUNT
	.align		4
        /*0054*/ 	.byte	0x02, 0x4a
	.zero		1
	.zero		1


	//----- nvinfo : EIATTR_EXIT_INSTR_OFFSETS
	.align		4
        /*0058*/ 	.byte	0x04, 0x1c
        /*005a*/ 	.short	(.L_18 - .L_17)


	//   ....[0]....
.L_17:
        /*005c*/ 	.word	0x00000070


	//   ....[1]....
        /*0060*/ 	.word	0x000010e0


	//----- nvinfo : EIATTR_CRS_STACK_SIZE
	.align		4
.L_18:
        /*0064*/ 	.byte	0x04, 0x1e
        /*0066*/ 	.short	(.L_20 - .L_19)
.L_19:
        /*0068*/ 	.word	0x00000000


	//----- nvinfo : EIATTR_CBANK_PARAM_SIZE
	.align		4
.L_20:
        /*006c*/ 	.byte	0x03, 0x19
        /*006e*/ 	.short	0x001c


	//----- nvinfo : EIATTR_PARAM_CBANK
	.align		4
        /*0070*/ 	.byte	0x04, 0x0a
        /*0072*/ 	.short	(.L_22 - .L_21)
	.align		4
.L_21:
        /*0074*/ 	.word	index@(.nv.constant0._Z20vectorComputationGPUPiS_S_i)
        /*0078*/ 	.short	0x0380
        /*007a*/ 	.short	0x001c


	//----- nvinfo : EIATTR_SW_WAR
	.align		4
.L_22:
        /*007c*/ 	.byte	0x04, 0x36
        /*007e*/ 	.short	(.L_24 - .L_23)
.L_23:
        /*0080*/ 	.word	0x00000008
.L_24:


//--------------------- .nv.callgraph             --------------------------
	.section	.nv.callgraph,"",@"SHT_CUDA_CALLGRAPH"
	.align	4
	.sectionentsize	8
	.align		4
        /*0000*/ 	.word	0x00000000
	.align		4
        /*0004*/ 	.word	0xffffffff
	.align		4
        /*0008*/ 	.word	0x00000000
	.align		4
        /*000c*/ 	.word	0xfffffffe
	.align		4
        /*0010*/ 	.word	0x00000000
	.align		4
        /*0014*/ 	.word	0xfffffffd
	.align		4
        /*0018*/ 	.word	0x00000000
	.align		4
        /*001c*/ 	.word	0xfffffffc


//--------------------- .nv.constant4             --------------------------
	.section	.nv.constant4,"a",@progbits
	.align	8
	.align		8
.nv.constant4:
        /*0000*/ 	.dword	__cudart_i2opi_f


//--------------------- .text._Z20vectorComputationGPUPiS_S_i --------------------------
	.section	.text._Z20vectorComputationGPUPiS_S_i,"ax",@progbits
	.align	128
        .global         _Z20vectorComputationGPUPiS_S_i
        .type           _Z20vectorComputationGPUPiS_S_i,@function
        .size           _Z20vectorComputationGPUPiS_S_i,(.L_x_11 - _Z20vectorComputationGPUPiS_S_i)
        .other          _Z20vectorComputationGPUPiS_S_i,@"STO_CUDA_ENTRY STV_DEFAULT"
_Z20vectorComputationGPUPiS_S_i:
.text._Z20vectorComputationGPUPiS_S_i:
[----:B------:R-:W-:Y:S01]  /*0000*/  LDC R1, c[0x0][0x37c] ;  /* 0x0000df00ff017b82 */ /* 0x000fe20000000800 */
[----:B------:R-:W0:Y:S07]  /*0010*/  S2R R2, SR_TID.X ;  /* 0x0000000000027919 */ /* 0x000e2e0000002100 */
[----:B------:R-:W0:Y:S01]  /*0020*/  S2UR UR4, SR_CTAID.X ;  /* 0x00000000000479c3 */ /* 0x000e220000002500 */
[----:B------:R-:W1:Y:S07]  /*0030*/  LDCU UR5, c[0x0][0x398] ;  /* 0x00007300ff0577ac */ /* 0x000e6e0008000800 */
[----:B------:R-:W0:Y:S02]  /*0040*/  LDC R3, c[0x0][0x360] ;  /* 0x0000d800ff037b82 */ /* 0x000e240000000800 */
[----:B0-----:R-:W-:-:S05]  /*0050*/  IMAD R2, R3, UR4, R2 ;  /* 0x0000000403027c24 */ /* 0x001fca000f8e0202 */
[----:B-1----:R-:W-:-:S13]  /*0060*/  ISETP.GE.AND P0, PT, R2, UR5, PT ;  /* 0x0000000502007c0c */ /* 0x002fda000bf06270 */
[----:B------:R-:W-:Y:S05]  /*0070*/  @P0 EXIT ;  /* 0x000000000000094d */ /* 0x000fea0003800000 */
[----:B------:R-:W0:Y:S01]  /*0080*/  LDC.64 R6, c[0x0][0x380] ;  /* 0x0000e000ff067b82 */ /* 0x000e220000000a00 */
[----:B------:R-:W1:Y:S07]  /*0090*/  LDCU.64 UR6, c[0x0][0x358] ;  /* 0x00006b00ff0677ac */ /* 0x000e6e0008000a00 */
[----:B------:R-:W2:Y:S01]  /*00a0*/  LDC.64 R4, c[0x0][0x388] ;  /* 0x0000e200ff047b82 */ /* 0x000ea20000000a00 */
[----:B0-----:R-:W-:-:S06]  /*00b0*/  IMAD.WIDE R6, R2, 0x4, R6 ;  /* 0x0000000402067825 */ /* 0x001fcc00078e0206 */
[----:B-1----:R-:W3:Y:S01]  /*00c0*/  LDG.E R6, desc[UR6][R6.64] ;  /* 0x0000000606067981 */ /* 0x002ee2000c1e1900 */
[----:B--2---:R-:W-:-:S05]  /*00d0*/  IMAD.WIDE R4, R2, 0x4, R4 ;  /* 0x0000000402047825 */ /* 0x004fca00078e0204 */
[----:B------:R0:W5:Y:S01]  /*00e0*/  LDG.E R3, desc[UR6][R4.64] ;  /* 0x0000000604037981 */ /* 0x000162000c1e1900 */
[----:B------:R-:W-:Y:S01]  /*00f0*/  BSSY.RECONVERGENT B0, `(.L_x_0) ;  /* 0x000006a000007945 */ /* 0x000fe20003800200 */
[----:B---3--:R-:W-:-:S04]  /*0100*/  I2FP.F32.S32 R0, R6 ;  /* 0x0000000600007245 */ /* 0x008fc80000201400 */
[C---:B------:R-:W-:Y:S01]  /*0110*/  FSETP.GE.AND P0, PT, |R0|.reuse, 105615, PT ;  /* 0x47ce47800000780b */ /* 0x040fe20003f06200 */
[----:B------:R-:W-:-:S06]  /*0120*/  FMUL R9, R0, 0.63661974668502807617 ;  /* 0x3f22f98300097820 */ /* 0x000fcc0000400000 */
[----:B------:R-:W1:Y:S02]  /*0130*/  F2I.NTZ R9, R9 ;  /* 0x0000000900097305 */ /* 0x000e640000203100 */
[----:B-1----:R-:W-:-:S05]  /*0140*/  I2FP.F32.S32 R11, R9 ;  /* 0x00000009000b7245 */ /* 0x002fca0000201400 */
[----:B------:R-:W-:-:S04]  /*0150*/  FFMA R8, R11, -1.5707962512969970703, R0 ;  /* 0xbfc90fda0b087823 */ /* 0x000fc80000000000 */
[----:B------:R-:W-:-:S04]  /*0160*/  FFMA R8, R11, -7.5497894158615963534e-08, R8 ;  /* 0xb3a221680b087823 */ /* 0x000fc80000000008 */
[----:B------:R-:W-:Y:S01]  /*0170*/  FFMA R17, R11, -5.3903029534742383927e-15, R8 ;  /* 0xa7c234c50b117823 */ /* 0x000fe20000000008 */
[----:B0-----:R-:W-:Y:S06]  /*0180*/  @!P0 BRA `(.L_x_1) ;  /* 0x0000000400808947 */ /* 0x001fec0003800000 */
[----:B------:R-:W-:-:S13]  /*0190*/  FSETP.NEU.AND P0, PT, |R0|, +INF , PT ;  /* 0x7f8000000000780b */ /* 0x000fda0003f0d200 */
[----:B------:R-:W-:Y:S01]  /*01a0*/  @!P0 FMUL R17, RZ, R0 ;  /* 0x00000000ff118220 */ /* 0x000fe20000400000 */
[----:B------:R-:W-:Y:S01]  /*01b0*/  @!P0 IMAD.MOV.U32 R9, RZ, RZ, RZ ;  /* 0x000000ffff098224 */ /* 0x000fe200078e00ff */
[----:B------:R-:W-:Y:S06]  /*01c0*/  @!P0 BRA `(.L_x_1) ;  /* 0x0000000400708947 */ /* 0x000fec0003800000 */
[----:B------:R-:W-:Y:S01]  /*01d0*/  IMAD.SHL.U32 R4, R0, 0x100, RZ ;  /* 0x0000010000047824 */ /* 0x000fe200078e00ff */
[----:B------:R-:W0:Y:S01]  /*01e0*/  LDCU.64 UR8, c[0x4][URZ] ;  /* 0x01000000ff0877ac */ /* 0x000e220008000a00 */
[----:B------:R-:W-:Y:S02]  /*01f0*/  IMAD.MOV.U32 R5, RZ, RZ, RZ ;  /* 0x000000ffff057224 */ /* 0x000fe400078e00ff */
[----:B------:R-:W-:Y:S01]  /*0200*/  IMAD.MOV.U32 R17, RZ, RZ, RZ ;  /* 0x000000ffff117224 */ /* 0x000fe200078e00ff */
[----:B------:R-:W-:Y:S01]  /*0210*/  LOP3.LUT R7, R4, 0x80000000, RZ, 0xfc, !PT ;  /* 0x8000000004077812 */ /* 0x000fe200078efcff */
[----:B------:R-:W-:Y:S01]  /*0220*/  UMOV UR5, URZ ;  /* 0x000000ff00057c82 */ /* 0x000fe20008000000 */
[----:B------:R-:W-:-:S05]  /*0230*/  UMOV UR4, URZ ;  /* 0x000000ff00047c82 */ /* 0x000fca0008000000 */
.L_x_2:
[----:B0-----:R-:W-:Y:S02]  /*0240*/  IMAD.U32 R10, RZ, RZ, UR8 ;  /* 0x00000008ff0a7e24 */ /* 0x001fe4000f8e00ff */
[----:B------:R-:W-:-:S05]  /*0250*/  IMAD.U32 R11, RZ, RZ, UR9 ;  /* 0x00000009ff0b7e24 */ /* 0x000fca000f8e00ff */
[----:B------:R-:W2:Y:S01]  /*0260*/  LDG.E.CONSTANT R8, desc[UR6][R10.64] ;  /* 0x000000060a087981 */ /* 0x000ea2000c1e9900 */
[----:B------:R-:W-:Y:S01]  /*0270*/  UIADD3 UR4, UPT, UPT, UR4, 0x1, URZ ;  /* 0x0000000104047890 */ /* 0x000fe2000fffe0ff */
[C---:B------:R-:W-:Y:S01]  /*0280*/  ISETP.EQ.AND P0, PT, R17.reuse, RZ, PT ;  /* 0x000000ff1100720c */ /* 0x040fe20003f02270 */
[----:B------:R-:W-:Y:S01]  /*0290*/  UIADD3 UR8, UP1, UPT, UR8, 0x4, URZ ;  /* 0x0000000408087890 */ /* 0x000fe2000ff3e0ff */
[C---:B------:R-:W-:Y:S01]  /*02a0*/  ISETP.EQ.AND P1, PT, R17.reuse, 0x4, PT ;  /* 0x000000041100780c */ /* 0x040fe20003f22270 */
[----:B------:R-:W-:Y:S01]  /*02b0*/  UISETP.NE.AND UP0, UPT, UR4, 0x6, UPT ;  /* 0x000000060400788c */ /* 0x000fe2000bf05270 */
[C---:B------:R-:W-:Y:S01]  /*02c0*/  ISETP.EQ.AND P2, PT, R17.reuse, 0x8, PT ;  /* 0x000000081100780c */ /* 0x040fe20003f42270 */
[----:B------:R-:W-:Y:S01]  /*02d0*/  UIADD3.X UR9, UPT, UPT, URZ, UR9, URZ, UP1, !UPT ;  /* 0x00000009ff097290 */ /* 0x000fe20008ffe4ff */
[C---:B------:R-:W-:Y:S02]  /*02e0*/  ISETP.EQ.AND P3, PT, R17.reuse, 0xc, PT ;  /* 0x0000000c1100780c */ /* 0x040fe40003f62270 */
[----:B------:R-:W-:-:S02]  /*02f0*/  ISETP.EQ.AND P4, PT, R17, 0x10, PT ;  /* 0x000000101100780c */ /* 0x000fc40003f82270 */
[C---:B------:R-:W-:Y:S01]  /*0300*/  ISETP.EQ.AND P5, PT, R17.reuse, 0x14, PT ;  /* 0x000000141100780c */ /* 0x040fe20003fa2270 */
[----:B------:R-:W-:Y:S02]  /*0310*/  VIADD R17, R17, 0x4 ;  /* 0x0000000411117836 */ /* 0x000fe40000000000 */
[----:B--2---:R-:W-:-:S03]  /*0320*/  IMAD.WIDE.U32 R8, R8, R7, RZ ;  /* 0x0000000708087225 */ /* 0x004fc600078e00ff */
[----:B------:R-:W-:-:S04]  /*0330*/  IADD3 R8, P6, PT, R8, R5, RZ ;  /* 0x0000000508087210 */ /* 0x000fc80007fde0ff */
[----:B------:R-:W-:Y:S01]  /*0340*/  IADD3.X R5, PT, PT, R9, UR5, RZ, P6, !PT ;  /* 0x0000000509057c10 */ /* 0x000fe2000b7fe4ff */
[--C-:B------:R-:W-:Y:S01]  /*0350*/  @P1 IMAD.MOV.U32 R13, RZ, RZ, R8.reuse ;  /* 0x000000ffff0d1224 */ /* 0x100fe200078e0008 */
[----:B------:R-:W-:Y:S01]  /*0360*/  @P0 MOV R4, R8 ;  /* 0x0000000800040202 */ /* 0x000fe20000000f00 */
[--C-:B------:R-:W-:Y:S02]  /*0370*/  @P2 IMAD.MOV.U32 R14, RZ, RZ, R8.reuse ;  /* 0x000000ffff0e2224 */ /* 0x100fe400078e0008 */
[--C-:B------:R-:W-:Y:S02]  /*0380*/  @P3 IMAD.MOV.U32 R15, RZ, RZ, R8.reuse ;  /* 0x000000ffff0f3224 */ /* 0x100fe400078e0008 */
[--C-:B------:R-:W-:Y:S02]  /*0390*/  @P4 IMAD.MOV.U32 R16, RZ, RZ, R8.reuse ;  /* 0x000000ffff104224 */ /* 0x100fe400078e0008 */
[----:B------:R-:W-:Y:S01]  /*03a0*/  @P5 IMAD.MOV.U32 R12, RZ, RZ, R8 ;  /* 0x000000ffff0c5224 */ /* 0x000fe200078e0008 */
[----:B------:R-:W-:Y:S06]  /*03b0*/  BRA.U UP0, `(.L_x_2) ;  /* 0xfffffffd00a07547 */ /* 0x000fec000b83ffff */
[----:B------:R-:W-:Y:S01]  /*03c0*/  SHF.R.U32.HI R7, RZ, 0x17, R0 ;  /* 0x00000017ff077819 */ /* 0x000fe20000011600 */
[----:B------:R-:W-:Y:S03]  /*03d0*/  BSSY.RECONVERGENT B1, `(.L_x_3) ;  /* 0x0000029000017945 */ /* 0x000fe60003800200 */
[C---:B------:R-:W-:Y:S02]  /*03e0*/  LOP3.LUT R8, R7.reuse, 0xe0, RZ, 0xc0, !PT ;  /* 0x000000e007087812 */ /* 0x040fe400078ec0ff */
[----:B------:R-:W-:Y:S02]  /*03f0*/  LOP3.LUT P6, RZ, R7, 0x1f, RZ, 0xc0, !PT ;  /* 0x0000001f07ff7812 */ /* 0x000fe400078cc0ff */
[----:B------:R-:W-:-:S04]  /*0400*/  IADD3 R8, PT, PT, R8, -0x80, RZ ;  /* 0xffffff8008087810 */ /* 0x000fc80007ffe0ff */
[----:B------:R-:W-:-:S05]  /*0410*/  SHF.R.U32.HI R8, RZ, 0x5, R8 ;  /* 0x00000005ff087819 */ /* 0x000fca0000011608 */
[----:B------:R-:W-:-:S05]  /*0420*/  IMAD.U32 R10, R8, -0x4, RZ ;  /* 0xfffffffc080a7824 */ /* 0x000fca00078e00ff */
[C---:B------:R-:W-:Y:S02]  /*0430*/  ISETP.EQ.AND P3, PT, R10.reuse, -0x18, PT ;  /* 0xffffffe80a00780c */ /* 0x040fe40003f62270 */
[C---:B------:R-:W-:Y:S02]  /*0440*/  ISETP.EQ.AND P4, PT, R10.reuse, -0x14, PT ;  /* 0xffffffec0a00780c */ /* 0x040fe40003f82270 */
[C---:B------:R-:W-:Y:S02]  /*0450*/  ISETP.EQ.AND P2, PT, R10.reuse, -0x10, PT ;  /* 0xfffffff00a00780c */ /* 0x040fe40003f42270 */
[C---:B------:R-:W-:Y:S02]  /*0460*/  ISETP.EQ.AND P1, PT, R10.reuse, -0xc, PT ;  /* 0xfffffff40a00780c */ /* 0x040fe40003f22270 */
[C---:B------:R-:W-:Y:S02]  /*0470*/  ISETP.EQ.AND P0, PT, R10.reuse, -0x8, PT ;  /* 0xfffffff80a00780c */ /* 0x040fe40003f02270 */
[----:B------:R-:W-:-:S03]  /*0480*/  ISETP.EQ.AND P5, PT, R10, RZ, PT ;  /* 0x000000ff0a00720c */ /* 0x000fc60003fa2270 */
[--C-:B------:R-:W-:Y:S01]  /*0490*/  @P3 IMAD.MOV.U32 R8, RZ, RZ, R4.reuse ;  /* 0x000000ffff083224 */ /* 0x100fe200078e0004 */
[C---:B------:R-:W-:Y:S01]  /*04a0*/  ISETP.EQ.AND P3, PT, R10.reuse, -0x4, PT ;  /* 0xfffffffc0a00780c */ /* 0x040fe20003f62270 */
[----:B------:R-:W-:Y:S02]  /*04b0*/  @P4 IMAD.MOV.U32 R9, RZ, RZ, R4 ;  /* 0x000000ffff094224 */ /* 0x000fe400078e0004 */
[----:B------:R-:W-:Y:S01]  /*04c0*/  @P4 IMAD.MOV.U32 R8, RZ, RZ, R13 ;  /* 0x000000ffff084224 */ /* 0x000fe200078e000d */
[----:B------:R-:W-:Y:S01]  /*04d0*/  ISETP.EQ.AND P4, PT, R10, 0x4, PT ;  /* 0x000000040a00780c */ /* 0x000fe20003f82270 */
[----:B------:R-:W-:Y:S02]  /*04e0*/  @P2 IMAD.MOV.U32 R8, RZ, RZ, R14 ;  /* 0x000000ffff082224 */ /* 0x000fe400078e000e */
[----:B------:R-:W-:Y:S02]  /*04f0*/  @P1 IMAD.MOV.U32 R8, RZ, RZ, R15 ;  /* 0x000000ffff081224 */ /* 0x000fe400078e000f */
[----:B------:R-:W-:-:S02]  /*0500*/  @P0 IMAD.MOV.U32 R8, RZ, RZ, R16 ;  /* 0x000000ffff080224 */ /* 0x000fc400078e0010 */
[----:B------:R-:W-:Y:S01]  /*0510*/  @P2 IMAD.MOV.U32 R9, RZ, RZ, R13 ;  /* 0x000000ffff092224 */ /* 0x000fe200078e000d */
[----:B------:R-:W-:Y:S01]  /*0520*/  @P1 MOV R9, R14 ;  /* 0x0000000e00091202 */ /* 0x000fe20000000f00 */
[----:B------:R-:W-:Y:S02]  /*0530*/  @P3 IMAD.MOV.U32 R8, RZ, RZ, R12 ;  /* 0x000000ffff083224 */ /* 0x000fe400078e000c */
[----:B------:R-:W-:Y:S02]  /*0540*/  @P5 IMAD.MOV.U32 R8, RZ, RZ, R5 ;  /* 0x000000ffff085224 */ /* 0x000fe400078e0005 */
[----:B------:R-:W-:Y:S02]  /*0550*/  @P0 IMAD.MOV.U32 R9, RZ, RZ, R15 ;  /* 0x000000ffff090224 */ /* 0x000fe400078e000f */
[----:B------:R-:W-:Y:S01]  /*0560*/  @P3 IMAD.MOV.U32 R9, RZ, RZ, R16 ;  /* 0x000000ffff093224 */ /* 0x000fe200078e0010 */
[----:B------:R-:W-:Y:S01]  /*0570*/  @P5 MOV R9, R12 ;  /* 0x0000000c00095202 */ /* 0x000fe20000000f00 */
[----:B------:R-:W-:-:S02]  /*0580*/  @P4 IMAD.MOV.U32 R9, RZ, RZ, R5 ;  /* 0x000000ffff094224 */ /* 0x000fc400078e0005 */
[----:B------:R-:W-:Y:S01]  /*0590*/  IMAD.MOV.U32 R20, RZ, RZ, R8 ;  /* 0x000000ffff147224 */ /* 0x000fe200078e0008 */
[----:B------:R-:W-:Y:S06]  /*05a0*/  @!P6 BRA `(.L_x_4) ;  /* 0x00000000002ce947 */ /* 0x000fec0003800000 */
[----:B------:R-:W-:Y:S01]  /*05b0*/  @P2 IMAD.MOV.U32 R8, RZ, RZ, R4 ;  /* 0x000000ffff082224 */ /* 0x000fe200078e0004 */
[----:B------:R-:W-:Y:S01]  /*05c0*/  LOP3.LUT R7, R7, 0x1f, RZ, 0xc0, !PT ;  /* 0x0000001f07077812 */ /* 0x000fe200078ec0ff */
[----:B------:R-:W-:Y:S01]  /*05d0*/  @P1 IMAD.MOV.U32 R8, RZ, RZ, R13 ;  /* 0x000000ffff081224 */ /* 0x000fe200078e000d */
[----:B------:R-:W-:Y:S01]  /*05e0*/  @P0 MOV R8, R14 ;  /* 0x0000000e00080202 */ /* 0x000fe20000000f00 */
[----:B------:R-:W-:Y:S01]  /*05f0*/  @P3 IMAD.MOV.U32 R8, RZ, RZ, R15 ;  /* 0x000000ffff083224 */ /* 0x000fe200078e000f */
[----:B------:R-:W-:Y:S01]  /*0600*/  ISETP.EQ.AND P0, PT, R10, 0x8, PT ;  /* 0x000000080a00780c */ /* 0x000fe20003f02270 */
[----:B------:R-:W-:Y:S01]  /*0610*/  @P5 IMAD.MOV.U32 R8, RZ, RZ, R16 ;  /* 0x000000ffff085224 */ /* 0x000fe200078e0010 */
[----:B------:R-:W-:Y:S01]  /*0620*/  SHF.L.W.U32.HI R20, R9, R7, R20 ;  /* 0x0000000709147219 */ /* 0x000fe20000010e14 */
[----:B------:R-:W-:-:S10]  /*0630*/  @P4 IMAD.MOV.U32 R8, RZ, RZ, R12 ;  /* 0x000000ffff084224 */ /* 0x000fd400078e000c */
[----:B------:R-:W-:-:S05]  /*0640*/  @P0 IMAD.MOV.U32 R8, RZ, RZ, R5 ;  /* 0x000000ffff080224 */ /* 0x000fca00078e0005 */
[----:B------:R-:W-:-:S07]  /*0650*/  SHF.L.W.U32.HI R9, R8, R7, R9 ;  /* 0x0000000708097219 */ /* 0x000fce0000010e09 */
.L_x_4:
[----:B------:R-:W-:Y:S05]  /*0660*/  BSYNC.RECONVERGENT B1 ;  /* 0x0000000000017941 */ /* 0x000fea0003800200 */
.L_x_3:
[C---:B------:R-:W-:Y:S01]  /*0670*/  SHF.L.W.U32.HI R5, R9.reuse, 0x2, R20 ;  /* 0x0000000209057819 */ /* 0x040fe20000010e14 */
[----:B------:R-:W-:Y:S01]  /*0680*/  IMAD.SHL.U32 R9, R9, 0x4, RZ ;  /* 0x0000000409097824 */ /* 0x000fe200078e00ff */
[----:B------:R-:W-:Y:S01]  /*0690*/  UMOV UR4, 0x54442d19 ;  /* 0x54442d1900047882 */ /* 0x000fe20000000000 */
[----:B------:R-:W-:Y:S01]  /*06a0*/  UMOV UR5, 0x3bf921fb ;  /* 0x3bf921fb00057882 */ /* 0x000fe20000000000 */
[----:B------:R-:W-:Y:S02]  /*06b0*/  SHF.R.S32.HI R8, RZ, 0x1f, R5 ;  /* 0x0000001fff087819 */ /* 0x000fe40000011405 */
[----:B------:R-:W-:Y:S02]  /*06c0*/  ISETP.GE.AND P0, PT, R6, RZ, PT ;  /* 0x000000ff0600720c */ /* 0x000fe40003f06270 */
[C---:B------:R-:W-:Y:S02]  /*06d0*/  LOP3.LUT R18, R8.reuse, R9, RZ, 0x3c, !PT ;  /* 0x0000000908127212 */ /* 0x040fe400078e3cff */
[----:B------:R-:W-:-:S02]  /*06e0*/  LOP3.LUT R19, R8, R5, RZ, 0x3c, !PT ;  /* 0x0000000508137212 */ /* 0x000fc400078e3cff */
[----:B------:R-:W-:Y:S02]  /*06f0*/  LOP3.LUT R0, R5, R0, RZ, 0x3c, !PT ;  /* 0x0000000005007212 */ /* 0x000fe400078e3cff */
[----:B------:R-:W0:Y:S02]  /*0700*/  I2F.F64.S64 R8, R18 ;  /* 0x0000001200087312 */ /* 0x000e240000301c00 */
[----:B------:R-:W-:Y:S01]  /*0710*/  ISETP.GE.AND P1, PT, R0, RZ, PT ;  /* 0x000000ff0000720c */ /* 0x000fe20003f26270 */
[----:B0-----:R-:W-:Y:S01]  /*0720*/  DMUL R10, R8, UR4 ;  /* 0x00000004080a7c28 */ /* 0x001fe20008000000 */
[----:B------:R-:W-:-:S04]  /*0730*/  SHF.R.U32.HI R9, RZ, 0x1e, R20 ;  /* 0x0000001eff097819 */ /* 0x000fc80000011614 */
[----:B------:R-:W-:-:S05]  /*0740*/  LEA.HI R9, R5, R9, RZ, 0x1 ;  /* 0x0000000905097211 */ /* 0x000fca00078f08ff */
[----:B------:R-:W0:Y:S01]  /*0750*/  F2F.F32.F64 R10, R10 ;  /* 0x0000000a000a7310 */ /* 0x000e220000301000 */
[----:B------:R-:W-:-:S05]  /*0760*/  IADD3 R0, PT, PT, -R9, RZ, RZ ;  /* 0x000000ff09007210 */ /* 0x000fca0007ffe1ff */
[----:B------:R-:W-:Y:S01]  /*0770*/  @!P0 IMAD.MOV.U32 R9, RZ, RZ, R0 ;  /* 0x000000ffff098224 */ /* 0x000fe200078e0000 */
[----:B0-----:R-:W-:-:S07]  /*0780*/  FSEL R17, -R10, R10, !P1 ;  /* 0x0000000a0a117208 */ /* 0x001fce0004800100 */
.L_x_1:
[----:B------:R-:W-:Y:S05]  /*0790*/  BSYNC.RECONVERGENT B0 ;  /* 0x0000000000007941 */ /* 0x000fea0003800200 */
.L_x_0:
[----:B-----5:R-:W-:Y:S01]  /*07a0*/  I2FP.F32.S32 R5, R3 ;  /* 0x0000000300057245 */ /* 0x020fe20000201400 */
[----:B------:R-:W-:Y:S01]  /*07b0*/  IMAD.MOV.U32 R7, RZ, RZ, 0x37cbac00 ;  /* 0x37cbac00ff077424 */ /* 0x000fe200078e00ff */
[----:B------:R-:W-:Y:S01]  /*07c0*/  LOP3.LUT R0, R9, 0x1, RZ, 0xc0, !PT ;  /* 0x0000000109007812 */ /* 0x000fe200078ec0ff */
[----:B------:R-:W-:Y:S01]  /*07d0*/  FMUL R10, R17, R17 ;  /* 0x00000011110a7220 */ /* 0x000fe20000400000 */
[----:B------:R-:W-:Y:S02]  /*07e0*/  IMAD.MOV.U32 R19, RZ, RZ, 0x3d2aaabb ;  /* 0x3d2aaabbff137424 */ /* 0x000fe400078e00ff */
[----:B------:R-:W-:Y:S01]  /*07f0*/  FMUL R8, R5, 0.63661974668502807617 ;  /* 0x3f22f98305087820 */ /* 0x000fe20000400000 */
[----:B------:R-:W-:Y:S01]  /*0800*/  ISETP.NE.U32.AND P0, PT, R0, 0x1, PT ;  /* 0x000000010000780c */ /* 0x000fe20003f05070 */
[----:B------:R-:W-:Y:S01]  /*0810*/  FFMA R0, R10, R7, -0.0013887860113754868507 ;  /* 0xbab607ed0a007423 */ /* 0x000fe20000000007 */
[----:B------:R-:W-:Y:S01]  /*0820*/  IMAD.MOV.U32 R18, RZ, RZ, 0x3effffff ;  /* 0x3effffffff127424 */ /* 0x000fe200078e00ff */
[----:B------:R-:W-:Y:S01]  /*0830*/  LOP3.LUT P1, RZ, R9, 0x2, RZ, 0xc0, !PT ;  /* 0x0000000209ff7812 */ /* 0x000fe2000782c0ff */
[----:B------:R-:W-:Y:S01]  /*0840*/  IMAD R6, R6, R3, RZ ;  /* 0x0000000306067224 */ /* 0x000fe200078e02ff */
[----:B------:R-:W0:Y:S01]  /*0850*/  F2I.NTZ R8, R8 ;  /* 0x0000000800087305 */ /* 0x000e220000203100 */
[----:B------:R-:W-:Y:S01]  /*0860*/  FSEL R11, R0, -0.00019574658654164522886, !P0 ;  /* 0xb94d4153000b7808 */ /* 0x000fe20004000000 */
[----:B------:R-:W-:Y:S01]  /*0870*/  BSSY.RECONVERGENT B0, `(.L_x_5) ;  /* 0x0000070000007945 */ /* 0x000fe20003800200 */
[----:B------:R-:W-:-:S02]  /*0880*/  FSEL R19, R19, 0.0083327032625675201416, !P0 ;  /* 0x3c0885e413137808 */ /* 0x000fc40004000000 */
[----:B------:R-:W-:Y:S02]  /*0890*/  FSEL R18, -R18, -0.16666662693023681641, !P0 ;  /* 0xbe2aaaa812127808 */ /* 0x000fe40004000100 */
[----:B------:R-:W-:Y:S01]  /*08a0*/  FSEL R0, R17, 1, P0 ;  /* 0x3f80000011007808 */ /* 0x000fe20000000000 */
[----:B------:R-:W-:Y:S01]  /*08b0*/  FFMA R11, R10, R11, R19 ;  /* 0x0000000b0a0b7223 */ /* 0x000fe20000000013 */
[----:B------:R-:W-:-:S03]  /*08c0*/  FSETP.GE.AND P0, PT, |R5|, 105615, PT ;  /* 0x47ce47800500780b */ /* 0x000fc60003f06200 */
[C---:B------:R-:W-:Y:S01]  /*08d0*/  FFMA R11, R10.reuse, R11, R18 ;  /* 0x0000000b0a0b7223 */ /* 0x040fe20000000012 */
[----:B------:R-:W-:Y:S01]  /*08e0*/  FFMA R9, R10, R0, RZ ;  /* 0x000000000a097223 */ /* 0x000fe200000000ff */
[----:B0-----:R-:W-:-:S03]  /*08f0*/  I2FP.F32.S32 R18, R8 ;  /* 0x0000000800127245 */ /* 0x001fc60000201400 */
[----:B------:R-:W-:Y:S01]  /*0900*/  FFMA R0, R9, R11, R0 ;  /* 0x0000000b09007223 */ /* 0x000fe20000000000 */
[----:B------:R-:W-:Y:S01]  /*0910*/  I2FP.F32.S32 R9, R6 ;  /* 0x0000000600097245 */ /* 0x000fe20000201400 */
[C---:B------:R-:W-:Y:S02]  /*0920*/  FFMA R17, R18.reuse, -1.5707962512969970703, R5 ;  /* 0xbfc90fda12117823 */ /* 0x040fe40000000005 */
[----:B------:R-:W-:Y:S02]  /*0930*/  @P1 FADD R0, RZ, -R0 ;  /* 0x80000000ff001221 */ /* 0x000fe40000000000 */
[----:B------:R-:W-:Y:S02]  /*0940*/  FFMA R17, R18, -7.5497894158615963534e-08, R17 ;  /* 0xb3a2216812117823 */ /* 0x000fe40000000011 */
[----:B------:R-:W-:Y:S02]  /*0950*/  FADD R6, R0, R9 ;  /* 0x0000000900067221 */ /* 0x000fe40000000000 */
[----:B------:R-:W-:Y:S01]  /*0960*/  FFMA R17, R18, -5.3903029534742383927e-15, R17 ;  /* 0xa7c234c512117823 */ /* 0x000fe20000000011 */
[----:B------:R-:W-:Y:S06]  /*0970*/  @!P0 BRA `(.L_x_6) ;  /* 0x00000004007c8947 */ /* 0x000fec0003800000 */
[----:B------:R-:W-:-:S13]  /*0980*/  FSETP.NEU.AND P0, PT, |R5|, +INF , PT ;  /* 0x7f8000000500780b */ /* 0x000fda0003f0d200 */
[----:B------:R-:W-:Y:S01]  /*0990*/  @!P0 FMUL R17, RZ, R5 ;  /* 0x00000005ff118220 */ /* 0x000fe20000400000 */
[----:B------:R-:W-:Y:S01]  /*09a0*/  @!P0 IMAD.MOV.U32 R8, RZ, RZ, RZ ;  /* 0x000000ffff088224 */ /* 0x000fe200078e00ff */
[----:B------:R-:W-:Y:S06]  /*09b0*/  @!P0 BRA `(.L_x_6) ;  /* 0x00000004006c8947 */ /* 0x000fec0003800000 */
[----:B------:R-:W-:Y:S01]  /*09c0*/  SHF.L.U32 R8, R5, 0x8, RZ ;  /* 0x0000000805087819 */ /* 0x000fe200000006ff */
[----:B------:R-:W-:Y:S01]  /*09d0*/  IMAD.MOV.U32 R0, RZ, RZ, RZ ;  /* 0x000000ffff007224 */ /* 0x000fe200078e00ff */
[----:B------:R-:W0:Y:S01]  /*09e0*/  LDCU.64 UR8, c[0x4][URZ] ;  /* 0x01000000ff0877ac */ /* 0x000e220008000a00 */
[----:B------:R-:W-:Y:S01]  /*09f0*/  IMAD.MOV.U32 R18, RZ, RZ, RZ ;  /* 0x000000ffff127224 */ /* 0x000fe200078e00ff */
[----:B------:R-:W-:Y:S01]  /*0a00*/  LOP3.LUT R17, R8, 0x80000000, RZ, 0xfc, !PT ;  /* 0x8000000008117812 */ /* 0x000fe200078efcff */
[----:B------:R-:W-:Y:S01]  /*0a10*/  UMOV UR5, URZ ;  /* 0x000000ff00057c82 */ /* 0x000fe20008000000 */
[----:B------:R-:W-:-:S05]  /*0a20*/  UMOV UR4, URZ ;  /* 0x000000ff00047c82 */ /* 0x000fca0008000000 */
.L_x_7:
        /* <DEDUP_REMOVED lines=40> */
[--C-:B------:R-:W-:Y:S01]  /*0cb0*/  @P4 IMAD.MOV.U32 R9, RZ, RZ, R13.reuse ;  /* 0x000000ffff094224 */ /* 0x100fe200078e000d */
[----:B------:R-:W-:Y:S01]  /*0cc0*/  ISETP.EQ.AND P4, PT, R11, 0x4, PT ;  /* 0x000000040b00780c */ /* 0x000fe20003f82270 */
[----:B------:R-:W-:Y:S01]  /*0cd0*/  @P2 IMAD.MOV.U32 R10, RZ, RZ, R13 ;  /* 0x000000ffff0a2224 */ /* 0x000fe200078e000d */
[----:B------:R-:W-:Y:S01]  /*0ce0*/  @P2 MOV R9, R14 ;  /* 0x0000000e00092202 */ /* 0x000fe20000000f00 */
[----:B------:R-:W-:Y:S02]  /*0cf0*/  @P1 IMAD.MOV.U32 R9, RZ, RZ, R15 ;  /* 0x000000ffff091224 */ /* 0x000fe400078e000f */
[----:B------:R-:W-:-:S02]  /*0d00*/  @P0 IMAD.MOV.U32 R9, RZ, RZ, R16 ;  /* 0x000000ffff090224 */ /* 0x000fc400078e0010 */
[----:B------:R-:W-:Y:S02]  /*0d10*/  @P1 IMAD.MOV.U32 R10, RZ, RZ, R14 ;  /* 0x000000ffff0a1224 */ /* 0x000fe400078e000e */
[----:B------:R-:W-:Y:S01]  /*0d20*/  @P3 MOV R9, R12 ;  /* 0x0000000c00093202 */ /* 0x000fe20000000f00 */
[----:B------:R-:W-:Y:S02]  /*0d30*/  @P5 IMAD.MOV.U32 R9, RZ, RZ, R0 ;  /* 0x000000ffff095224 */ /* 0x000fe400078e0000 */
[----:B------:R-:W-:Y:S02]  /*0d40*/  @P0 IMAD.MOV.U32 R10, RZ, RZ, R15 ;  /* 0x000000ffff0a0224 */ /* 0x000fe400078e000f */
[----:B------:R-:W-:Y:S02]  /*0d50*/  @P3 IMAD.MOV.U32 R10, RZ, RZ, R16 ;  /* 0x000000ffff0a3224 */ /* 0x000fe400078e0010 */
[----:B------:R-:W-:Y:S02]  /*0d60*/  @P5 IMAD.MOV.U32 R10, RZ, RZ, R12 ;  /* 0x000000ffff0a5224 */ /* 0x000fe400078e000c */
[----:B------:R-:W-:-:S02]  /*0d70*/  @P4 IMAD.MOV.U32 R10, RZ, RZ, R0 ;  /* 0x000000ffff0a4224 */ /* 0x000fc400078e0000 */
[----:B------:R-:W-:Y:S01]  /*0d80*/  IMAD.MOV.U32 R17, RZ, RZ, R9 ;  /* 0x000000ffff117224 */ /* 0x000fe200078e0009 */
[----:B------:R-:W-:Y:S06]  /*0d90*/  @!P6 BRA `(.L_x_9) ;  /* 0x000000000028e947 */ /* 0x000fec0003800000 */
[----:B------:R-:W-:Y:S01]  /*0da0*/  @P1 IMAD.MOV.U32 R4, RZ, RZ, R13 ;  /* 0x000000ffff041224 */ /* 0x000fe200078e000d */
[----:B------:R-:W-:Y:S01]  /*0db0*/  @P0 MOV R4, R14 ;  /* 0x0000000e00040202 */ /* 0x000fe20000000f00 */
[----:B------:R-:W-:Y:S01]  /*0dc0*/  @P3 IMAD.MOV.U32 R4, RZ, RZ, R15 ;  /* 0x000000ffff043224 */ /* 0x000fe200078e000f */
[----:B------:R-:W-:Y:S01]  /*0dd0*/  ISETP.EQ.AND P0, PT, R11, 0x8, PT ;  /* 0x000000080b00780c */ /* 0x000fe20003f02270 */
[----:B------:R-:W-:Y:S01]  /*0de0*/  @P5 IMAD.MOV.U32 R4, RZ, RZ, R16 ;  /* 0x000000ffff045224 */ /* 0x000fe200078e0010 */
[----:B------:R-:W-:Y:S01]  /*0df0*/  LOP3.LUT R8, R8, 0x1f, RZ, 0xc0, !PT ;  /* 0x0000001f08087812 */ /* 0x000fe200078ec0ff */
[----:B------:R-:W-:-:S03]  /*0e00*/  @P4 IMAD.MOV.U32 R4, RZ, RZ, R12 ;  /* 0x000000ffff044224 */ /* 0x000fc600078e000c */
[----:B------:R-:W-:-:S07]  /*0e10*/  SHF.L.W.U32.HI R17, R10, R8, R17 ;  /* 0x000000080a117219 */ /* 0x000fce0000010e11 */
[----:B------:R-:W-:-:S05]  /*0e20*/  @P0 IMAD.MOV.U32 R4, RZ, RZ, R0 ;  /* 0x000000ffff040224 */ /* 0x000fca00078e0000 */
[----:B------:R-:W-:-:S07]  /*0e30*/  SHF.L.W.U32.HI R10, R4, R8, R10 ;  /* 0x00000008040a7219 */ /* 0x000fce0000010e0a */
.L_x_9:
[----:B------:R-:W-:Y:S05]  /*0e40*/  BSYNC.RECONVERGENT B1 ;  /* 0x0000000000017941 */ /* 0x000fea0003800200 */
.L_x_8:
        /* <DEDUP_REMOVED lines=18> */
.L_x_6:
[----:B------:R-:W-:Y:S05]  /*0f70*/  BSYNC.RECONVERGENT B0 ;  /* 0x0000000000007941 */ /* 0x000fea0003800200 */
.L_x_5:
[----:B------:R-:W-:Y:S01]  /*0f80*/  FMUL R3, R17, R17 ;  /* 0x0000001111037220 */ /* 0x000fe20000400000 */
[----:B------:R-:W-:Y:S01]  /*0f90*/  LOP3.LUT R0, R8, 0x1, RZ, 0xc0, !PT ;  /* 0x0000000108007812 */ /* 0x000fe200078ec0ff */
[----:B------:R-:W-:Y:S02]  /*0fa0*/  IMAD.MOV.U32 R10, RZ, RZ, 0x3c0885e4 ;  /* 0x3c0885e4ff0a7424 */ /* 0x000fe400078e00ff */
[----:B------:R-:W-:Y:S01]  /*0fb0*/  FFMA R7, R3, R7, -0.0013887860113754868507 ;  /* 0xbab607ed03077423 */ /* 0x000fe20000000007 */
[----:B------:R-:W-:Y:S01]  /*0fc0*/  ISETP.NE.U32.AND P0, PT, R0, 0x1, PT ;  /* 0x000000010000780c */ /* 0x000fe20003f05070 */
[----:B------:R-:W-:Y:S02]  /*0fd0*/  VIADD R8, R8, 0x1 ;  /* 0x0000000108087836 */ /* 0x000fe40000000000 */
[----:B------:R-:W-:Y:S01]  /*0fe0*/  IMAD.MOV.U32 R5, RZ, RZ, 0x3e2aaaa8 ;  /* 0x3e2aaaa8ff057424 */ /* 0x000fe200078e00ff */
[----:B------:R-:W-:Y:S02]  /*0ff0*/  FSEL R4, R7, -0.00019574658654164522886, P0 ;  /* 0xb94d415307047808 */ /* 0x000fe40000000000 */
[----:B------:R-:W-:-:S02]  /*1000*/  FSEL R10, R10, 0.041666727513074874878, !P0 ;  /* 0x3d2aaabb0a0a7808 */ /* 0x000fc40004000000 */
[----:B------:R-:W-:Y:S02]  /*1010*/  FSEL R0, R17, 1, !P0 ;  /* 0x3f80000011007808 */ /* 0x000fe40004000000 */
[----:B------:R-:W-:Y:S01]  /*1020*/  LOP3.LUT P1, RZ, R8, 0x2, RZ, 0xc0, !PT ;  /* 0x0000000208ff7812 */ /* 0x000fe2000782c0ff */
[----:B------:R-:W-:Y:S01]  /*1030*/  FFMA R4, R3, R4, R10 ;  /* 0x0000000403047223 */ /* 0x000fe2000000000a */
[----:B------:R-:W-:Y:S01]  /*1040*/  FSEL R5, -R5, -0.4999999701976776123, !P0 ;  /* 0xbeffffff05057808 */ /* 0x000fe20004000100 */
[----:B------:R-:W-:-:S04]  /*1050*/  FFMA R7, R3, R0, RZ ;  /* 0x0000000003077223 */ /* 0x000fc800000000ff */
[----:B------:R-:W-:Y:S02]  /*1060*/  FFMA R3, R3, R4, R5 ;  /* 0x0000000403037223 */ /* 0x000fe40000000005 */
[----:B------:R-:W0:Y:S02]  /*1070*/  LDC.64 R4, c[0x0][0x390] ;  /* 0x0000e400ff047b82 */ /* 0x000e240000000a00 */
[----:B------:R-:W-:-:S04]  /*1080*/  FFMA R3, R7, R3, R0 ;  /* 0x0000000307037223 */ /* 0x000fc80000000000 */
[----:B------:R-:W-:-:S04]  /*1090*/  @P1 FADD R3, RZ, -R3 ;  /* 0x80000003ff031221 */ /* 0x000fc80000000000 */
[----:B------:R-:W-:-:S04]  /*10a0*/  FADD R6, R6, R3 ;  /* 0x0000000306067221 */ /* 0x000fc80000000000 */
[----:B------:R-:W1:Y:S01]  /*10b0*/  F2I.TRUNC.NTZ R7, R6 ;  /* 0x0000000600077305 */ /* 0x000e62000020f100 */
[----:B0-----:R-:W-:-:S05]  /*10c0*/  IMAD.WIDE R2, R2, 0x4, R4 ;  /* 0x0000000402027825 */ /* 0x001fca00078e0204 */
[----:B-1----:R-:W-:Y:S01]  /*10d0*/  STG.E desc[UR6][R2.64], R7 ;  /* 0x0000000702007986 */ /* 0x002fe2000c101906 */
[----:B------:R-:W-:Y:S05]  /*10e0*/  EXIT ;  /* 0x000000000000794d */ /* 0x000fea0003800000 */
.L_x_10:
[----:B------:R-:W-:-:S00]  /*10f0*/  BRA `(.L_x_10) ;  /* 0xfffffffc00fc7947 */ /* 0x000fc0000383ffff */
[----:B------:R-:W-:-:S00]  /*1100*/  NOP ;  /* 0x0000000000007918 */ /* 0x000fc00000000000 */
[----:B------:R-:W-:-:S00]  /*1110*/  NOP ;  /* 0x0000000000007918 */ /* 0x000fc00000000000 */
[----:B------:R-:W-:-:S00]  /*1120*/  NOP ;  /* 0x0000000000007918 */ /* 0x000fc00000000000 */
[----:B------:R-:W-:-:S00]  /*1130*/  NOP ;  /* 0x0000000000007918 */ /* 0x000fc00000000000 */
[----:B------:R-:W-:-:S00]  /*1140*/  NOP ;  /* 0x0000000000007918 */ /* 0x000fc00000000000 */
[----:B------:R-:W-:-:S00]  /*1150*/  NOP ;  /* 0x0000000000007918 */ /* 0x000fc00000000000 */
[----:B------:R-:W-:-:S00]  /*1160*/  NOP ;  /* 0x0000000000007918 */ /* 0x000fc00000000000 */
[----:B------:R-:W-:-:S00]  /*1170*/  NOP ;  /* 0x0000000000007918 */ /* 0x000fc00000000000 */
.L_x_11:


//--------------------- .nv.global.init           --------------------------
	.section	.nv.global.init,"aw",@progbits
	.align	4
.nv.global.init:
	.type		__cudart_i2opi_f,@object
	.size		__cudart_i2opi_f,(.L_0 - __cudart_i2opi_f)
__cudart_i2opi_f:
        /*0000*/ 	.byte	0x41, 0x90, 0x43, 0x3c, 0x99, 0x95, 0x62, 0xdb, 0xc0, 0xdd, 0x34, 0xf5, 0xd1, 0x57, 0x27, 0xfc
        /*0010*/ 	.byte	0x29, 0x15, 0x44, 0x4e, 0x6e, 0x83, 0xf9, 0xa2
.L_0:


//--------------------- .nv.shared.reserved.0     --------------------------
	.section	.nv.shared.reserved.0,"aw",@nobits
	.weak		__nv_reservedSMEM_offset_0_alias
	.size		__nv_reservedSMEM_offset_0_alias, 0, 64
	.other		__nv_reservedSMEM_offset_0_alias,@"STO_CUDA_RESERVED_SHARED STV_DEFAULT"
__nv_reservedSMEM_offset_0_alias:
	.zero		0
	.zero		64


//--------------------- .nv.constant0._Z20vectorComputationGPUPiS_S_i --------------------------
	.section	.nv.constant0._Z20vectorComputationGPUPiS_S_i,"a",@progbits
	.sectionflags	@""
	.align	4
.nv.constant0._Z20vectorComputationGPUPiS_S_i:
	.zero		924


//--------------------- SYMBOLS --------------------------

	.type		.nv.reservedSmem.offset0,@object
	.size		.nv.reservedSmem.offset0,0x4
